//
// Generated by NVIDIA NVVM Compiler
//
// Compiler Build ID: CL-36424714
// Cuda compilation tools, release 13.0, V13.0.88
// Based on NVVM 20.0.0
//

.version 9.0
.target sm_100
.address_size 64

	// .globl	_Z11dot_productPdS_S_i

.visible .entry _Z11dot_productPdS_S_i(
	.param .u64 .ptr .align 1 _Z11dot_productPdS_S_i_param_0,
	.param .u64 .ptr .align 1 _Z11dot_productPdS_S_i_param_1,
	.param .u64 .ptr .align 1 _Z11dot_productPdS_S_i_param_2,
	.param .u32 _Z11dot_productPdS_S_i_param_3
)
{
	.reg .pred 	%p<2>;
	.reg .b32 	%r<6>;
	.reg .b64 	%rd<10>;
	.reg .b64 	%fd<5>;

	ld.param.u64 	%rd1, [_Z11dot_productPdS_S_i_param_0];
	ld.param.u64 	%rd2, [_Z11dot_productPdS_S_i_param_1];
	ld.param.u64 	%rd3, [_Z11dot_productPdS_S_i_param_2];
	ld.param.u32 	%r2, [_Z11dot_productPdS_S_i_param_3];
	mov.u32 	%r3, %tid.x;
	mov.u32 	%r4, %ctaid.x;
	mov.u32 	%r5, %ntid.x;
	mad.lo.s32 	%r1, %r4, %r5, %r3;
	setp.ge.s32 	%p1, %r1, %r2;
	@%p1 bra 	$L__BB0_2;
	cvta.to.global.u64 	%rd4, %rd1;
	cvta.to.global.u64 	%rd5, %rd2;
	cvta.to.global.u64 	%rd6, %rd3;
	mul.wide.s32 	%rd7, %r1, 8;
	add.s64 	%rd8, %rd4, %rd7;
	ld.global.f64 	%fd1, [%rd8];
	add.s64 	%rd9, %rd5, %rd7;
	ld.global.f64 	%fd2, [%rd9];
	mul.f64 	%fd3, %fd1, %fd2;
	atom.global.add.f64 	%fd4, [%rd6], %fd3;
$L__BB0_2:
	ret;

}


// ===== COMPILED SASS (sm_100) =====

	.target	sm_100

	.elftype	@"ET_EXEC"


//--------------------- .note.nv.tkinfo           --------------------------
	.section	.note.nv.tkinfo,"",@"SHT_NOTE"
	.sectionflags	@"SHF_NOTE_NV_TKINFO"
	.tkinfo
        /*0018*/ 	.word	0x00000002
        /*0030*/ 	.string	""
        /*0030*/ 	.string	"ptxas"
        /*0030*/ 	.string	"Cuda compilation tools, release 13.0, V13.0.88"
        /*0030*/ 	.string	"Build cuda_13.0.r13.0/compiler.36424714_0"
        /*0030*/ 	.string	"-arch sm_100 -m 64 "



//--------------------- .note.nv.cuinfo           --------------------------
	.section	.note.nv.cuinfo,"",@"SHT_NOTE"
	.sectionflags	@"SHF_NOTE_NV_CUINFO"
        /*0018*/ 	.short	0x0002
        /*001a*/ 	.short	0x0064
        /*001c*/ 	.short	0x0082
	.zero		2


//--------------------- .nv.info                  --------------------------
	.section	.nv.info,"",@"SHT_CUDA_INFO"
	.align	4


	//----- nvinfo : EIATTR_REGCOUNT
	.align		4
        /*0000*/ 	.byte	0x04, 0x2f
        /*0002*/ 	.short	(.L_1 - .L_0)
	.align		4
.L_0:
        /*0004*/ 	.word	index@(_Z11dot_productPdS_S_i)
        /*0008*/ 	.word	0x0000000c


	//----- nvinfo : EIATTR_FRAME_SIZE
	.align		4
.L_1:
        /*000c*/ 	.byte	0x04, 0x11
        /*000e*/ 	.short	(.L_3 - .L_2)
	.align		4
.L_2:
        /*0010*/ 	.word	index@(_Z11dot_productPdS_S_i)
        /*0014*/ 	.word	0x00000000


	//----- nvinfo : EIATTR_MIN_STACK_SIZE
	.align		4
.L_3:
        /*0018*/ 	.byte	0x04, 0x12
        /*001a*/ 	.short	(.L_5 - .L_4)
	.align		4
.L_4:
        /*001c*/ 	.word	index@(_Z11dot_productPdS_S_i)
        /*0020*/ 	.word	0x00000000
.L_5:


//--------------------- .nv.compat                --------------------------
	.section	.nv.compat,"",@"SHT_CUDA_COMPAT_INFO"
	.align	4
        /*0000*/ 	.byte	0x02, 0x09, 0x00, 0x00, 0x02, 0x02, 0x01, 0x00, 0x02, 0x05, 0x05, 0x00, 0x03, 0x07, 0x01, 0x01
        /*0010*/ 	.byte	0x02, 0x03, 0x00, 0x00, 0x02, 0x06, 0x01, 0x00, 0x04, 0x0b, 0x08, 0x00, 0x01, 0x00, 0x00, 0x00
        /*0020*/ 	.byte	0x00, 0x00, 0x00, 0x00


//--------------------- .nv.info._Z11dot_productPdS_S_i --------------------------
	.section	.nv.info._Z11dot_productPdS_S_i,"",@"SHT_CUDA_INFO"
	.sectionflags	@""
	.align	4


	//----- nvinfo : EIATTR_CUDA_API_VERSION
	.align		4
        /*0000*/ 	.byte	0x04, 0x37
        /*0002*/ 	.short	(.L_7 - .L_6)
.L_6:
        /*0004*/ 	.word	0x00000082


	//----- nvinfo : EIATTR_KPARAM_INFO
	.align		4
.L_7:
        /*0008*/ 	.byte	0x04, 0x17
        /*000a*/ 	.short	(.L_9 - .L_8)
.L_8:
        /*000c*/ 	.word	0x00000000
        /*0010*/ 	.short	0x0003
        /*0012*/ 	.short	0x0018
        /*0014*/ 	.byte	0x00, 0xf0, 0x11, 0x00


	//----- nvinfo : EIATTR_KPARAM_INFO
	.align		4
.L_9:
        /*0018*/ 	.byte	0x04, 0x17
        /*001a*/ 	.short	(.L_11 - .L_10)
.L_10:
        /*001c*/ 	.word	0x00000000
        /*0020*/ 	.short	0x0002
        /*0022*/ 	.short	0x0010
        /*0024*/ 	.byte	0x00, 0xf5, 0x21, 0x00


	//----- nvinfo : EIATTR_KPARAM_INFO
	.align		4
.L_11:
        /*0028*/ 	.byte	0x04, 0x17
        /*002a*/ 	.short	(.L_13 - .L_12)
.L_12:
        /*002c*/ 	.word	0x00000000
        /*0030*/ 	.short	0x0001
        /*0032*/ 	.short	0x0008
        /*0034*/ 	.byte	0x00, 0xf5, 0x21, 0x00


	//----- nvinfo : EIATTR_KPARAM_INFO
	.align		4
.L_13:
        /*0038*/ 	.byte	0x04, 0x17
        /*003a*/ 	.short	(.L_15 - .L_14)
.L_14:
        /*003c*/ 	.word	0x00000000
        /*0040*/ 	.short	0x0000
        /*0042*/ 	.short	0x0000
        /*0044*/ 	.byte	0x00, 0xf5, 0x21, 0x00


	//----- nvinfo : EIATTR_SPARSE_MMA_MASK
	.align		4
.L_15:
        /*0048*/ 	.byte	0x03, 0x50
        /*004a*/ 	.short	0x0000


	//----- nvinfo : EIATTR_MAXREG_COUNT
	.align		4
        /*004c*/ 	.byte	0x03, 0x1b
        /*004e*/ 	.short	0x00ff


	//----- nvinfo : EIATTR_MERCURY_ISA_VERSION
	.align		4
        /*0050*/ 	.byte	0x03, 0x5f
        /*0052*/ 	.short	0x0101


	//----- nvinfo : EIATTR_VRC_CTA_INIT_COUNT
	.align		4
        /*0054*/ 	.byte	0x02, 0x4a
	.zero		1
	.zero		1


	//----- nvinfo : EIATTR_EXIT_INSTR_OFFSETS
	.align		4
        /*0058*/ 	.byte	0x04, 0x1c
        /*005a*/ 	.short	(.L_17 - .L_16)


	//   ....[0]....
.L_16:
        /*005c*/ 	.word	0x00000070


	//   ....[1]....
        /*0060*/ 	.word	0x00000120


	//----- nvinfo : EIATTR_CBANK_PARAM_SIZE
	.align		4
.L_17:
        /*0064*/ 	.byte	0x03, 0x19
        /*0066*/ 	.short	0x001c


	//----- nvinfo : EIATTR_PARAM_CBANK
	.align		4
        /*0068*/ 	.byte	0x04, 0x0a
        /*006a*/ 	.short	(.L_19 - .L_18)
	.align		4
.L_18:
        /*006c*/ 	.word	index@(.nv.constant0._Z11dot_productPdS_S_i)
        /*0070*/ 	.short	0x0380
        /*0072*/ 	.short	0x001c


	//----- nvinfo : EIATTR_SW_WAR
	.align		4
.L_19:
        /*0074*/ 	.byte	0x04, 0x36
        /*0076*/ 	.short	(.L_21 - .L_20)
.L_20:
        /*0078*/ 	.word	0x00000008
.L_21:


//--------------------- .nv.callgraph             --------------------------
	.section	.nv.callgraph,"",@"SHT_CUDA_CALLGRAPH"
	.align	4
	.sectionentsize	8
	.align		4
        /*0000*/ 	.word	0x00000000
	.align		4
        /*0004*/ 	.word	0xffffffff
	.align		4
        /*0008*/ 	.word	0x00000000
	.align		4
        /*000c*/ 	.word	0xfffffffe
	.align		4
        /*0010*/ 	.word	0x00000000
	.align		4
        /*0014*/ 	.word	0xfffffffd
	.align		4
        /*0018*/ 	.word	0x00000000
	.align		4
        /*001c*/ 	.word	0xfffffffc


//--------------------- .text._Z11dot_productPdS_S_i --------------------------
	.section	.text._Z11dot_productPdS_S_i,"ax",@progbits
	.align	128
        .global         _Z11dot_productPdS_S_i
        .type           _Z11dot_productPdS_S_i,@function
        .size           _Z11dot_productPdS_S_i,(.L_x_1 - _Z11dot_productPdS_S_i)
        .other          _Z11dot_productPdS_S_i,@"STO_CUDA_ENTRY STV_DEFAULT"
_Z11dot_productPdS_S_i:
.text._Z11dot_productPdS_S_i:
[----:B------:R-:W-:Y:S01]  /*0000*/  LDC R1, c[0x0][0x37c] ;  /* 0x0000df00ff017b82 */ /* 0x000fe20000000800 */
[----:B------:R-:W0:Y:S07]  /*0010*/  S2R R7, SR_TID.X ;  /* 0x0000000000077919 */ /* 0x000e2e0000002100 */
[----:B------:R-:W0:Y:S01]  /*0020*/  S2UR UR4, SR_CTAID.X ;  /* 0x00000000000479c3 */ /* 0x000e220000002500 */
[----:B------:R-:W1:Y:S07]  /*0030*/  LDCU UR5, c[0x0][0x398] ;  /* 0x00007300ff0577ac */ /* 0x000e6e0008000800 */
[----:B------:R-:W0:Y:S02]  /*0040*/  LDC R0, c[0x0][0x360] ;  /* 0x0000d800ff007b82 */ /* 0x000e240000000800 */
[----:B0-----:R-:W-:-:S05]  /*0050*/  IMAD R7, R0, UR4, R7 ;  /* 0x0000000400077c24 */ /* 0x001fca000f8e0207 */
[----:B-1----:R-:W-:-:S13]  /*0060*/  ISETP.GE.AND P0, PT, R7, UR5, PT ;  /* 0x0000000507007c0c */ /* 0x002fda000bf06270 */
[----:B------:R-:W-:Y:S05]  /*0070*/  @P0 EXIT ;  /* 0x000000000000094d */ /* 0x000fea0003800000 */
[----:B------:R-:W0:Y:S01]  /*0080*/  LDC.64 R2, c[0x0][0x380] ;  /* 0x0000e000ff027b82 */ /* 0x000e220000000a00 */
[----:B------:R-:W1:Y:S07]  /*0090*/  LDCU.64 UR4, c[0x0][0x358] ;  /* 0x00006b00ff0477ac */ /* 0x000e6e0008000a00 */
[----:B------:R-:W2:Y:S01]  /*00a0*/  LDC.64 R4, c[0x0][0x388] ;  /* 0x0000e200ff047b82 */ /* 0x000ea20000000a00 */
[----:B0-----:R-:W-:-:S06]  /*00b0*/  IMAD.WIDE R2, R7, 0x8, R2 ;  /* 0x0000000807027825 */ /* 0x001fcc00078e0202 */
[----:B-1----:R-:W3:Y:S01]  /*00c0*/  LDG.E.64 R2, desc[UR4][R2.64] ;  /* 0x0000000402027981 */ /* 0x002ee2000c1e1b00 */
[----:B--2---:R-:W-:-:S06]  /*00d0*/  IMAD.WIDE R4, R7, 0x8, R4 ;  /* 0x0000000807047825 */ /* 0x004fcc00078e0204 */
[----:B------:R-:W3:Y:S01]  /*00e0*/  LDG.E.64 R4, desc[UR4][R4.64] ;  /* 0x0000000404047981 */ /* 0x000ee2000c1e1b00 */
[----:B------:R-:W0:Y:S01]  /*00f0*/  LDC.64 R8, c[0x0][0x390] ;  /* 0x0000e400ff087b82 */ /* 0x000e220000000a00 */
[----:B---3--:R-:W-:-:S07]  /*0100*/  DMUL R6, R2, R4 ;  /* 0x0000000402067228 */ /* 0x008fce0000000000 */
[----:B0-----:R-:W-:Y:S01]  /*0110*/  REDG.E.ADD.F64.RN.STRONG.GPU desc[UR4][R8.64], R6 ;  /* 0x00000006080079a6 */ /* 0x001fe2000c12ff04 */
[----:B------:R-:W-:Y:S05]  /*0120*/  EXIT ;  /* 0x000000000000794d */ /* 0x000fea0003800000 */
.L_x_0:
[----:B------:R-:W-:-:S00]  /*0130*/  BRA `(.L_x_0) ;  /* 0xfffffffc00fc7947 */ /* 0x000fc0000383ffff */
[----:B------:R-:W-:-:S00]  /*0140*/  NOP ;  /* 0x0000000000007918 */ /* 0x000fc00000000000 */
        /* <DEDUP_REMOVED lines=11> */
.L_x_1:


//--------------------- .nv.shared.reserved.0     --------------------------
	.section	.nv.shared.reserved.0,"aw",@nobits
	.weak		__nv_reservedSMEM_offset_0_alias
	.size		__nv_reservedSMEM_offset_0_alias, 0, 64
	.other		__nv_reservedSMEM_offset_0_alias,@"STO_CUDA_RESERVED_SHARED STV_DEFAULT"
__nv_reservedSMEM_offset_0_alias:
	.zero		0
	.zero		64


//--------------------- .nv.constant0._Z11dot_productPdS_S_i --------------------------
	.section	.nv.constant0._Z11dot_productPdS_S_i,"a",@progbits
	.sectionflags	@""
	.align	4
.nv.constant0._Z11dot_productPdS_S_i:
	.zero		924


//--------------------- SYMBOLS --------------------------

	.type		.nv.reservedSmem.offset0,@object
	.size		.nv.reservedSmem.offset0,0x4
